	.headerflags	@"EF_CUDA_TEXMODE_UNIFIED EF_CUDA_64BIT_ADDRESS EF_CUDA_ACCELERATORS EF_CUDA_SM90 EF_CUDA_VIRTUAL_SM(EF_CUDA_SM90)"
	.elftype	@"ET_EXEC"


//--------------------- .nv.info                  --------------------------
	.section	.nv.info,"",@"SHT_CUDA_INFO"
	.align	4


	//----- nvinfo : EIATTR_REGCOUNT
	.align		4
        /*0000*/ 	.byte	0x04, 0x2f
        /*0002*/ 	.short	(.L_3 - .L_2)
	.align		4
.L_2:
        /*0004*/ 	.word	index@(triton_poi_fused__native_batch_norm_legit_no_training_add_relu_10)
        /*0008*/ 	.word	0x00000010


	//----- nvinfo : EIATTR_MIN_STACK_SIZE
	.align		4
.L_3:
        /*000c*/ 	.byte	0x04, 0x12
        /*000e*/ 	.short	(.L_5 - .L_4)
	.align		4
.L_4:
        /*0010*/ 	.word	index@(triton_poi_fused__native_batch_norm_legit_no_training_add_relu_10)
        /*0014*/ 	.word	0x00000000


	//----- nvinfo : EIATTR_FRAME_SIZE
	.align		4
.L_5:
        /*0018*/ 	.byte	0x04, 0x11
        /*001a*/ 	.short	(.L_7 - .L_6)
	.align		4
.L_6:
        /*001c*/ 	.word	index@(triton_poi_fused__native_batch_norm_legit_no_training_add_relu_10)
        /*0020*/ 	.word	0x00000000


	//----- nvinfo : EIATTR_MIN_STACK_SIZE
	.align		4
.L_7:
        /*0024*/ 	.byte	0x04, 0x12
        /*0026*/ 	.short	(.L_9 - .L_8)
	.align		4
.L_8:
        /*0028*/ 	.word	index@(triton_poi_fused__native_batch_norm_legit_no_training_add_relu_10)
        /*002c*/ 	.word	0x00000000
.L_9:


//--------------------- .nv.info.triton_poi_fused__native_batch_norm_legit_no_training_add_relu_10 --------------------------
	.section	.nv.info.triton_poi_fused__native_batch_norm_legit_no_training_add_relu_10,"",@"SHT_CUDA_INFO"
	.sectionflags	@""
	.align	4


	//----- nvinfo : EIATTR_CUDA_API_VERSION
	.align		4
        /*0000*/ 	.byte	0x04, 0x37
        /*0002*/ 	.short	(.L_11 - .L_10)
.L_10:
        /*0004*/ 	.word	0x0000007c


	//----- nvinfo : EIATTR_KPARAM_INFO
	.align		4
.L_11:
        /*0008*/ 	.byte	0x04, 0x17
        /*000a*/ 	.short	(.L_13 - .L_12)
.L_12:
        /*000c*/ 	.word	0x00000000
        /*0010*/ 	.short	0x0004
        /*0012*/ 	.short	0x0020
        /*0014*/ 	.byte	0x00, 0xf0, 0x11, 0x00


	//----- nvinfo : EIATTR_KPARAM_INFO
	.align		4
.L_13:
        /*0018*/ 	.byte	0x04, 0x17
        /*001a*/ 	.short	(.L_15 - .L_14)
.L_14:
        /*001c*/ 	.word	0x00000000
        /*0020*/ 	.short	0x0003
        /*0022*/ 	.short	0x0018
        /*0024*/ 	.byte	0x00, 0xf4, 0x21, 0x00


	//----- nvinfo : EIATTR_KPARAM_INFO
	.align		4
.L_15:
        /*0028*/ 	.byte	0x04, 0x17
        /*002a*/ 	.short	(.L_17 - .L_16)
.L_16:
        /*002c*/ 	.word	0x00000000
        /*0030*/ 	.short	0x0002
        /*0032*/ 	.short	0x0010
        /*0034*/ 	.byte	0x00, 0xf4, 0x21, 0x00


	//----- nvinfo : EIATTR_KPARAM_INFO
	.align		4
.L_17:
        /*0038*/ 	.byte	0x04, 0x17
        /*003a*/ 	.short	(.L_19 - .L_18)
.L_18:
        /*003c*/ 	.word	0x00000000
        /*0040*/ 	.short	0x0001
        /*0042*/ 	.short	0x0008
        /*0044*/ 	.byte	0x00, 0xf4, 0x21, 0x00


	//----- nvinfo : EIATTR_KPARAM_INFO
	.align		4
.L_19:
        /*0048*/ 	.byte	0x04, 0x17
        /*004a*/ 	.short	(.L_21 - .L_20)
.L_20:
        /*004c*/ 	.word	0x00000000
        /*0050*/ 	.short	0x0000
        /*0052*/ 	.short	0x0000
        /*0054*/ 	.byte	0x00, 0xf4, 0x21, 0x00


	//----- nvinfo : EIATTR_SPARSE_MMA_MASK
	.align		4
.L_21:
        /*0058*/ 	.byte	0x03, 0x50
        /*005a*/ 	.short	0x0000


	//----- nvinfo : EIATTR_MAXREG_COUNT
	.align		4
        /*005c*/ 	.byte	0x03, 0x1b
        /*005e*/ 	.short	0x00ff


	//----- nvinfo : EIATTR_EXIT_INSTR_OFFSETS
	.align		4
        /*0060*/ 	.byte	0x04, 0x1c
        /*0062*/ 	.short	(.L_23 - .L_22)


	//   ....[0]....
.L_22:
        /*0064*/ 	.word	0x00000380


	//----- nvinfo : EIATTR_REQNTID
	.align		4
.L_23:
        /*0068*/ 	.byte	0x04, 0x10
        /*006a*/ 	.short	(.L_25 - .L_24)
.L_24:
        /*006c*/ 	.word	0x00000100
        /*0070*/ 	.word	0x00000001
        /*0074*/ 	.word	0x00000001


	//----- nvinfo : EIATTR_CBANK_PARAM_SIZE
	.align		4
.L_25:
        /*0078*/ 	.byte	0x03, 0x19
        /*007a*/ 	.short	0x0024


	//----- nvinfo : EIATTR_PARAM_CBANK
	.align		4
        /*007c*/ 	.byte	0x04, 0x0a
        /*007e*/ 	.short	(.L_27 - .L_26)
	.align		4
.L_26:
        /*0080*/ 	.word	index@(.nv.constant0.triton_poi_fused__native_batch_norm_legit_no_training_add_relu_10)
        /*0084*/ 	.short	0x0210
        /*0086*/ 	.short	0x0024


	//----- nvinfo : EIATTR_SW_WAR
	.align		4
.L_27:
        /*0088*/ 	.byte	0x04, 0x36
        /*008a*/ 	.short	(.L_29 - .L_28)
.L_28:
        /*008c*/ 	.word	0x00000008
.L_29:


//--------------------- .nv.callgraph             --------------------------
	.section	.nv.callgraph,"",@"SHT_CUDA_CALLGRAPH"
	.align	4
	.sectionentsize	8
	.align		4
        /*0000*/ 	.word	0x00000000
	.align		4
        /*0004*/ 	.word	0xffffffff
	.align		4
        /*0008*/ 	.word	0x00000000
	.align		4
        /*000c*/ 	.word	0xfffffffe
	.align		4
        /*0010*/ 	.word	0x00000000
	.align		4
        /*0014*/ 	.word	0xfffffffd
	.align		4
        /*0018*/ 	.word	0x00000000
	.align		4
        /*001c*/ 	.word	0xfffffffc


//--------------------- .nv.constant4             --------------------------
	.section	.nv.constant4,"a",@progbits
	.align	8
	.align		8
.nv.constant4:
        /*0000*/ 	.dword	_$_str
	.align		8
        /*0008*/ 	.dword	_$_str_$_2


//--------------------- .text.triton_poi_fused__native_batch_norm_legit_no_training_add_relu_10 --------------------------
	.section	.text.triton_poi_fused__native_batch_norm_legit_no_training_add_relu_10,"ax",@progbits
	.align	128
        .global         triton_poi_fused__native_batch_norm_legit_no_training_add_relu_10
        .type           triton_poi_fused__native_batch_norm_legit_no_training_add_relu_10,@function
        .size           triton_poi_fused__native_batch_norm_legit_no_training_add_relu_10,(.L_x_1 - triton_poi_fused__native_batch_norm_legit_no_training_add_relu_10)
        .other          triton_poi_fused__native_batch_norm_legit_no_training_add_relu_10,@"STO_CUDA_ENTRY STV_DEFAULT"
triton_poi_fused__native_batch_norm_legit_no_training_add_relu_10:
.text.triton_poi_fused__native_batch_norm_legit_no_training_add_relu_10:
[----:B------:R-:W-:Y:S01]  /*0000*/  LDC R1, c[0x0][0x28] ;  /* 0x00000a00ff017b82 */ /* 0x000fe20000000800 */
[----:B------:R-:W1:Y:S07]  /*0010*/  S2R R0, SR_TID.X ;  /* 0x0000000000007919 */ /* 0x000e6e0000002100 */
[----:B------:R-:W2:Y:S01]  /*0020*/  LDC.64 R10, c[0x0][0x228] ;  /* 0x00008a00ff0a7b82 */ /* 0x000ea20000000a00 */
[----:B------:R-:W-:Y:S01]  /*0030*/  ULDC.64 UR4, c[0x0][0x208] ;  /* 0x0000820000047ab9 */ /* 0x000fe20000000a00 */
[----:B------:R-:W3:Y:S06]  /*0040*/  S2R R7, SR_CTAID.X ;  /* 0x0000000000077919 */ /* 0x000eec0000002500 */
[----:B------:R-:W4:Y:S08]  /*0050*/  LDC.64 R8, c[0x0][0x218] ;  /* 0x00008600ff087b82 */ /* 0x000f300000000a00 */
[----:B------:R-:W5:Y:S01]  /*0060*/  LDC.64 R4, c[0x0][0x220] ;  /* 0x00008800ff047b82 */ /* 0x000f620000000a00 */
[----:B-1----:R-:W-:-:S02]  /*0070*/  SHF.L.U32 R0, R0, 0x1, RZ ;  /* 0x0000000100007819 */ /* 0x002fc400000006ff */
[----:B---3--:R-:W-:Y:S02]  /*0080*/  SHF.R.S32.HI R2, RZ, 0x16, R7 ;  /* 0x00000016ff027819 */ /* 0x008fe40000011407 */
[----:B------:R-:W-:Y:S02]  /*0090*/  LOP3.LUT R0, R0, 0x1fe, RZ, 0xc0, !PT ;  /* 0x000001fe00007812 */ /* 0x000fe400078ec0ff */
[----:B------:R-:W-:Y:S02]  /*00a0*/  SGXT R2, R2, 0x1 ;  /* 0x000000010202781a */ /* 0x000fe40000000200 */
[----:B------:R-:W-:-:S04]  /*00b0*/  LEA R7, R7, R0, 0x9 ;  /* 0x0000000007077211 */ /* 0x000fc800078e48ff */
[----:B------:R-:W-:-:S04]  /*00c0*/  LEA.HI R2, R2, R7, RZ, 0x6 ;  /* 0x0000000702027211 */ /* 0x000fc800078f30ff */
[----:B------:R-:W-:-:S04]  /*00d0*/  LOP3.LUT R2, R2, 0xffffffc0, RZ, 0xc0, !PT ;  /* 0xffffffc002027812 */ /* 0x000fc800078ec0ff */
[----:B------:R-:W-:Y:S02]  /*00e0*/  IADD3 R13, R7, -R2, RZ ;  /* 0x80000002070d7210 */ /* 0x000fe40007ffe0ff */
[----:B------:R-:W1:Y:S03]  /*00f0*/  LDC.64 R2, c[0x0][0x210] ;  /* 0x00008400ff027b82 */ /* 0x000e660000000a00 */
[----:B--2---:R-:W-:-:S06]  /*0100*/  IMAD.WIDE R10, R13, 0x4, R10 ;  /* 0x000000040d0a7825 */ /* 0x004fcc00078e020a */
[----:B------:R-:W2:Y:S01]  /*0110*/  LDG.E.EL.64 R10, desc[UR4][R10.64] ;  /* 0x000000040a0a7981 */ /* 0x000ea2000c2e1b00 */
[----:B----4-:R-:W-:-:S04]  /*0120*/  IMAD.WIDE R8, R7, 0x4, R8 ;  /* 0x0000000407087825 */ /* 0x010fc800078e0208 */
[----:B-----5:R-:W-:Y:S02]  /*0130*/  IMAD.WIDE R4, R13, 0x4, R4 ;  /* 0x000000040d047825 */ /* 0x020fe400078e0204 */
[----:B------:R-:W3:Y:S04]  /*0140*/  LDG.E.64 R8, desc[UR4][R8.64] ;  /* 0x0000000408087981 */ /* 0x000ee8000c1e1b00 */
[----:B------:R-:W4:Y:S01]  /*0150*/  LDG.E.EL.64 R4, desc[UR4][R4.64] ;  /* 0x0000000404047981 */ /* 0x000f22000c2e1b00 */
[----:B-1----:R-:W-:-:S05]  /*0160*/  IMAD.WIDE R2, R7, 0x4, R2 ;  /* 0x0000000407027825 */ /* 0x002fca00078e0202 */
[----:B------:R-:W3:Y:S01]  /*0170*/  LDG.E.64 R6, desc[UR4][R2.64] ;  /* 0x0000000402067981 */ /* 0x000ee2000c1e1b00 */
[----:B------:R-:W-:Y:S01]  /*0180*/  HFMA2.MMA R13, -RZ, RZ, 1.625, 0 ;  /* 0x3e800000ff0d7435 */ /* 0x000fe200000001ff */
[----:B--2---:R-:W-:Y:S01]  /*0190*/  FADD R0, R10, 9.9999997473787516356e-06 ;  /* 0x3727c5ac0a007421 */ /* 0x004fe20000000000 */
[----:B------:R-:W-:-:S03]  /*01a0*/  FADD R11, R11, 9.9999997473787516356e-06 ;  /* 0x3727c5ac0b0b7421 */ /* 0x000fc60000000000 */
[----:B------:R-:W1:Y:S08]  /*01b0*/  MUFU.SQRT R10, R0 ;  /* 0x00000000000a7308 */ /* 0x000e700000002000 */
[----:B------:R-:W2:Y:S01]  /*01c0*/  MUFU.SQRT R12, R11 ;  /* 0x0000000b000c7308 */ /* 0x000ea20000002000 */
[C---:B-1----:R-:W-:Y:S02]  /*01d0*/  FSETP.GT.AND P0, PT, R10.reuse, 8.50705917302346158658e+37, PT ;  /* 0x7e8000000a00780b */ /* 0x042fe40003f04000 */
[----:B------:R-:W-:-:S02]  /*01e0*/  FSETP.GEU.AND P2, PT, R10, 1.175494350822287508e-38, PT ;  /* 0x008000000a00780b */ /* 0x000fc40003f4e000 */
[C---:B--2---:R-:W-:Y:S02]  /*01f0*/  FSETP.GT.AND P1, PT, R12.reuse, 8.50705917302346158658e+37, PT ;  /* 0x7e8000000c00780b */ /* 0x044fe40003f24000 */
[----:B------:R-:W-:-:S07]  /*0200*/  FSETP.GEU.AND P3, PT, R12, 1.175494350822287508e-38, PT ;  /* 0x008000000c00780b */ /* 0x000fce0003f6e000 */
[----:B------:R-:W-:-:S04]  /*0210*/  @P0 FMUL R10, R10, 0.25 ;  /* 0x3e8000000a0a0820 */ /* 0x000fc80000400000 */
[----:B------:R-:W-:Y:S01]  /*0220*/  @!P2 FMUL R10, R10, 16777216 ;  /* 0x4b8000000a0aa820 */ /* 0x000fe20000400000 */
[----:B------:R-:W-:-:S04]  /*0230*/  @P1 FMUL R12, R12, 0.25 ;  /* 0x3e8000000c0c1820 */ /* 0x000fc80000400000 */
[----:B------:R-:W-:Y:S01]  /*0240*/  @!P3 FMUL R12, R12, 16777216 ;  /* 0x4b8000000c0cb820 */ /* 0x000fe20000400000 */
[----:B------:R-:W1:Y:S01]  /*0250*/  MUFU.RCP R10, R10 ;  /* 0x0000000a000a7308 */ /* 0x000e620000001000 */
[----:B------:R-:W-:-:S07]  /*0260*/  FSEL R11, R13, 1, P0 ;  /* 0x3f8000000d0b7808 */ /* 0x000fce0000000000 */
[----:B------:R-:W2:Y:S01]  /*0270*/  MUFU.RCP R12, R12 ;  /* 0x0000000c000c7308 */ /* 0x000ea20000001000 */
[----:B------:R-:W-:Y:S01]  /*0280*/  FSEL R13, R13, 1, P1 ;  /* 0x3f8000000d0d7808 */ /* 0x000fe20000800000 */
[----:B---3--:R-:W-:Y:S01]  /*0290*/  FADD R0, R7, R9 ;  /* 0x0000000907007221 */ /* 0x008fe20000000000 */
[----:B------:R-:W-:Y:S01]  /*02a0*/  FADD R7, R6, R8 ;  /* 0x0000000806077221 */ /* 0x000fe20000000000 */
[----:B------:R-:W-:Y:S02]  /*02b0*/  @!P2 FMUL R11, R11, 16777216 ;  /* 0x4b8000000b0ba820 */ /* 0x000fe40000400000 */
[----:B------:R-:W-:Y:S01]  /*02c0*/  @!P3 FMUL R13, R13, 16777216 ;  /* 0x4b8000000d0db820 */ /* 0x000fe20000400000 */
[----:B----4-:R-:W-:Y:S01]  /*02d0*/  FADD R0, -R5, R0 ;  /* 0x0000000005007221 */ /* 0x010fe20000000100 */
[----:B------:R-:W-:Y:S01]  /*02e0*/  FADD R4, -R4, R7 ;  /* 0x0000000704047221 */ /* 0x000fe20000000100 */
[----:B-1----:R-:W-:Y:S01]  /*02f0*/  FMUL R11, R10, R11 ;  /* 0x0000000b0a0b7220 */ /* 0x002fe20000400000 */
[----:B--2---:R-:W-:-:S03]  /*0300*/  FMUL R13, R12, R13 ;  /* 0x0000000d0c0d7220 */ /* 0x004fc60000400000 */
[----:B------:R-:W-:Y:S01]  /*0310*/  FMUL R4, R4, R11 ;  /* 0x0000000b04047220 */ /* 0x000fe20000400000 */
[----:B------:R-:W-:-:S04]  /*0320*/  FMUL R0, R0, R13 ;  /* 0x0000000d00007220 */ /* 0x000fc80000400000 */
[----:B------:R-:W-:Y:S02]  /*0330*/  FSETP.GEU.AND P0, PT, R4, RZ, PT ;  /* 0x000000ff0400720b */ /* 0x000fe40003f0e000 */
[----:B------:R-:W-:Y:S02]  /*0340*/  FSETP.GEU.AND P1, PT, R0, RZ, PT ;  /* 0x000000ff0000720b */ /* 0x000fe40003f2e000 */
[----:B------:R-:W-:Y:S02]  /*0350*/  FSEL R4, R4, RZ, P0 ;  /* 0x000000ff04047208 */ /* 0x000fe40000000000 */
[----:B------:R-:W-:-:S05]  /*0360*/  FSEL R5, R0, RZ, P1 ;  /* 0x000000ff00057208 */ /* 0x000fca0000800000 */
[----:B------:R-:W-:Y:S01]  /*0370*/  STG.E.64 desc[UR4][R2.64], R4 ;  /* 0x0000000402007986 */ /* 0x000fe2000c101b04 */
[----:B------:R-:W-:Y:S05]  /*0380*/  EXIT ;  /* 0x000000000000794d */ /* 0x000fea0003800000 */
.L_x_0:
[----:B------:R-:W-:-:S00]  /*0390*/  BRA `(.L_x_0) ;  /* 0xfffffffc00fc7947 */ /* 0x000fc0000383ffff */
[----:B------:R-:W-:-:S00]  /*03a0*/  NOP ;  /* 0x0000000000007918 */ /* 0x000fc00000000000 */
        /* <DEDUP_REMOVED lines=13> */
.L_x_1:


//--------------------- .nv.global.init           --------------------------
	.section	.nv.global.init,"aw",@progbits
.nv.global.init:
	.type		_$_str,@object
	.size		_$_str,(_$_str_$_2 - _$_str)
_$_str:
        /*0000*/ 	.byte	0x5f, 0x5f, 0x43, 0x55, 0x44, 0x41, 0x5f, 0x46, 0x54, 0x5a, 0x00
	.type		_$_str_$_2,@object
	.size		_$_str_$_2,(.L_1 - _$_str_$_2)
_$_str_$_2:
        /*000b*/ 	.byte	0x5f, 0x5f, 0x43, 0x55, 0x44, 0x41, 0x5f, 0x50, 0x52, 0x45, 0x43, 0x5f, 0x53, 0x51, 0x52, 0x54
        /*001b*/ 	.byte	0x00
.L_1:


//--------------------- .nv.constant0.triton_poi_fused__native_batch_norm_legit_no_training_add_relu_10 --------------------------
	.section	.nv.constant0.triton_poi_fused__native_batch_norm_legit_no_training_add_relu_10,"a",@progbits
	.sectionflags	@""
	.align	4
.nv.constant0.triton_poi_fused__native_batch_norm_legit_no_training_add_relu_10:
	.zero		564
